//
// Generated by NVIDIA NVVM Compiler
//
// Compiler Build ID: CL-36424714
// Cuda compilation tools, release 13.0, V13.0.88
// Based on NVVM 20.0.0
//

.version 9.0
.target sm_100
.address_size 64

	// .globl	_Z13cudaMatrixAddPfS_S_ii

.visible .entry _Z13cudaMatrixAddPfS_S_ii(
	.param .u64 .ptr .align 1 _Z13cudaMatrixAddPfS_S_ii_param_0,
	.param .u64 .ptr .align 1 _Z13cudaMatrixAddPfS_S_ii_param_1,
	.param .u64 .ptr .align 1 _Z13cudaMatrixAddPfS_S_ii_param_2,
	.param .u32 _Z13cudaMatrixAddPfS_S_ii_param_3,
	.param .u32 _Z13cudaMatrixAddPfS_S_ii_param_4
)
{
	.reg .pred 	%p<4>;
	.reg .b32 	%r<14>;
	.reg .b32 	%f<4>;
	.reg .b64 	%rd<11>;

	ld.param.u64 	%rd1, [_Z13cudaMatrixAddPfS_S_ii_param_0];
	ld.param.u64 	%rd2, [_Z13cudaMatrixAddPfS_S_ii_param_1];
	ld.param.u64 	%rd3, [_Z13cudaMatrixAddPfS_S_ii_param_2];
	ld.param.u32 	%r2, [_Z13cudaMatrixAddPfS_S_ii_param_3];
	ld.param.u32 	%r3, [_Z13cudaMatrixAddPfS_S_ii_param_4];
	mov.u32 	%r5, %tid.x;
	mov.u32 	%r6, %ntid.x;
	mov.u32 	%r7, %ctaid.x;
	mad.lo.s32 	%r8, %r6, %r7, %r5;
	mov.u32 	%r9, %tid.y;
	mov.u32 	%r10, %ntid.y;
	mov.u32 	%r11, %ctaid.y;
	mad.lo.s32 	%r12, %r10, %r11, %r9;
	mad.lo.s32 	%r1, %r2, %r12, %r8;
	setp.ge.s32 	%p1, %r8, %r2;
	setp.ge.s32 	%p2, %r12, %r3;
	or.pred  	%p3, %p1, %p2;
	@%p3 bra 	$L__BB0_2;
	cvta.to.global.u64 	%rd4, %rd1;
	cvta.to.global.u64 	%rd5, %rd2;
	cvta.to.global.u64 	%rd6, %rd3;
	mul.wide.u32 	%rd7, %r1, 4;
	add.s64 	%rd8, %rd4, %rd7;
	ld.global.f32 	%f1, [%rd8];
	add.s64 	%rd9, %rd5, %rd7;
	ld.global.f32 	%f2, [%rd9];
	add.f32 	%f3, %f1, %f2;
	add.s64 	%rd10, %rd6, %rd7;
	st.global.f32 	[%rd10], %f3;
$L__BB0_2:
	ret;

}
	// .globl	_Z13cudaMatrixNulPfS_S_i
.visible .entry _Z13cudaMatrixNulPfS_S_i(
	.param .u64 .ptr .align 1 _Z13cudaMatrixNulPfS_S_i_param_0,
	.param .u64 .ptr .align 1 _Z13cudaMatrixNulPfS_S_i_param_1,
	.param .u64 .ptr .align 1 _Z13cudaMatrixNulPfS_S_i_param_2,
	.param .u32 _Z13cudaMatrixNulPfS_S_i_param_3
)
{
	.reg .pred 	%p<10>;
	.reg .b32 	%r<104>;
	.reg .b32 	%f<35>;
	.reg .b64 	%rd<67>;

	ld.param.u64 	%rd14, [_Z13cudaMatrixNulPfS_S_i_param_0];
	ld.param.u64 	%rd15, [_Z13cudaMatrixNulPfS_S_i_param_1];
	ld.param.u32 	%r29, [_Z13cudaMatrixNulPfS_S_i_param_3];
	cvta.to.global.u64 	%rd1, %rd15;
	cvta.to.global.u64 	%rd2, %rd14;
	mov.u32 	%r30, %tid.x;
	mov.u32 	%r31, %ntid.x;
	mov.u32 	%r32, %ctaid.x;
	mad.lo.s32 	%r1, %r31, %r32, %r30;
	mov.u32 	%r33, %tid.y;
	mov.u32 	%r34, %ntid.y;
	mov.u32 	%r35, %ctaid.y;
	mad.lo.s32 	%r2, %r34, %r35, %r33;
	setp.lt.s32 	%p1, %r29, 1;
	mov.f32 	%f34, 0f00000000;
	@%p1 bra 	$L__BB1_13;
	mul.lo.s32 	%r3, %r29, %r2;
	and.b32  	%r4, %r29, 7;
	setp.lt.u32 	%p2, %r29, 8;
	mov.b32 	%r98, 0;
	mov.u32 	%r103, %r98;
	@%p2 bra 	$L__BB1_4;
	and.b32  	%r98, %r29, 2147483640;
	neg.s32 	%r92, %r98;
	mul.wide.u32 	%rd16, %r29, 4;
	add.s64 	%rd3, %rd1, %rd16;
	mul.wide.u32 	%rd17, %r29, 8;
	add.s64 	%rd4, %rd1, %rd17;
	mul.wide.u32 	%rd18, %r29, 12;
	add.s64 	%rd5, %rd1, %rd18;
	mul.wide.u32 	%rd19, %r29, 16;
	add.s64 	%rd6, %rd1, %rd19;
	mul.wide.u32 	%rd20, %r29, 20;
	add.s64 	%rd7, %rd1, %rd20;
	mul.wide.u32 	%rd21, %r29, 24;
	add.s64 	%rd8, %rd1, %rd21;
	mul.wide.u32 	%rd22, %r29, 28;
	add.s64 	%rd9, %rd1, %rd22;
	mul.wide.u32 	%rd23, %r3, 4;
	add.s64 	%rd24, %rd23, %rd2;
	add.s64 	%rd66, %rd24, 16;
	mov.b32 	%r103, 0;
	mov.u32 	%r91, %r1;
$L__BB1_3:
	.pragma "nounroll";
	mul.wide.s32 	%rd25, %r91, 4;
	add.s64 	%rd26, %rd3, %rd25;
	add.s64 	%rd27, %rd4, %rd25;
	add.s64 	%rd28, %rd5, %rd25;
	add.s64 	%rd29, %rd6, %rd25;
	add.s64 	%rd30, %rd7, %rd25;
	add.s64 	%rd31, %rd8, %rd25;
	add.s64 	%rd32, %rd9, %rd25;
	add.s64 	%rd33, %rd1, %rd25;
	ld.global.f32 	%f4, [%rd66+-16];
	cvt.rzi.s32.f32 	%r39, %f4;
	ld.global.f32 	%f5, [%rd33];
	cvt.rzi.s32.f32 	%r40, %f5;
	mad.lo.s32 	%r41, %r40, %r39, %r103;
	ld.global.f32 	%f6, [%rd66+-12];
	cvt.rzi.s32.f32 	%r42, %f6;
	ld.global.f32 	%f7, [%rd26];
	cvt.rzi.s32.f32 	%r43, %f7;
	mad.lo.s32 	%r44, %r43, %r42, %r41;
	ld.global.f32 	%f8, [%rd66+-8];
	cvt.rzi.s32.f32 	%r45, %f8;
	ld.global.f32 	%f9, [%rd27];
	cvt.rzi.s32.f32 	%r46, %f9;
	mad.lo.s32 	%r47, %r46, %r45, %r44;
	ld.global.f32 	%f10, [%rd66+-4];
	cvt.rzi.s32.f32 	%r48, %f10;
	ld.global.f32 	%f11, [%rd28];
	cvt.rzi.s32.f32 	%r49, %f11;
	mad.lo.s32 	%r50, %r49, %r48, %r47;
	ld.global.f32 	%f12, [%rd66];
	cvt.rzi.s32.f32 	%r51, %f12;
	ld.global.f32 	%f13, [%rd29];
	cvt.rzi.s32.f32 	%r52, %f13;
	mad.lo.s32 	%r53, %r52, %r51, %r50;
	ld.global.f32 	%f14, [%rd66+4];
	cvt.rzi.s32.f32 	%r54, %f14;
	ld.global.f32 	%f15, [%rd30];
	cvt.rzi.s32.f32 	%r55, %f15;
	mad.lo.s32 	%r56, %r55, %r54, %r53;
	ld.global.f32 	%f16, [%rd66+8];
	cvt.rzi.s32.f32 	%r57, %f16;
	ld.global.f32 	%f17, [%rd31];
	cvt.rzi.s32.f32 	%r58, %f17;
	mad.lo.s32 	%r59, %r58, %r57, %r56;
	ld.global.f32 	%f18, [%rd66+12];
	cvt.rzi.s32.f32 	%r60, %f18;
	ld.global.f32 	%f19, [%rd32];
	cvt.rzi.s32.f32 	%r61, %f19;
	mad.lo.s32 	%r103, %r61, %r60, %r59;
	add.s32 	%r92, %r92, 8;
	shl.b32 	%r62, %r29, 3;
	add.s32 	%r91, %r91, %r62;
	add.s64 	%rd66, %rd66, 32;
	setp.ne.s32 	%p3, %r92, 0;
	@%p3 bra 	$L__BB1_3;
$L__BB1_4:
	setp.eq.s32 	%p4, %r4, 0;
	@%p4 bra 	$L__BB1_12;
	and.b32  	%r16, %r29, 3;
	setp.lt.u32 	%p5, %r4, 4;
	@%p5 bra 	$L__BB1_7;
	add.s32 	%r64, %r98, %r3;
	mul.wide.u32 	%rd34, %r64, 4;
	add.s64 	%rd35, %rd2, %rd34;
	ld.global.f32 	%f20, [%rd35];
	cvt.rzi.s32.f32 	%r65, %f20;
	mad.lo.s32 	%r66, %r98, %r29, %r1;
	mul.wide.s32 	%rd36, %r66, 4;
	add.s64 	%rd37, %rd1, %rd36;
	ld.global.f32 	%f21, [%rd37];
	cvt.rzi.s32.f32 	%r67, %f21;
	mad.lo.s32 	%r68, %r67, %r65, %r103;
	cvt.u64.u32 	%rd38, %r3;
	cvt.u64.u32 	%rd39, %r98;
	add.s64 	%rd40, %rd39, %rd38;
	shl.b64 	%rd41, %rd40, 2;
	add.s64 	%rd42, %rd2, %rd41;
	ld.global.f32 	%f22, [%rd42+4];
	cvt.rzi.s32.f32 	%r69, %f22;
	mul.wide.u32 	%rd43, %r29, 4;
	add.s64 	%rd44, %rd37, %rd43;
	ld.global.f32 	%f23, [%rd44];
	cvt.rzi.s32.f32 	%r70, %f23;
	mad.lo.s32 	%r71, %r70, %r69, %r68;
	ld.global.f32 	%f24, [%rd42+8];
	cvt.rzi.s32.f32 	%r72, %f24;
	add.s64 	%rd45, %rd44, %rd43;
	ld.global.f32 	%f25, [%rd45];
	cvt.rzi.s32.f32 	%r73, %f25;
	mad.lo.s32 	%r74, %r73, %r72, %r71;
	ld.global.f32 	%f26, [%rd42+12];
	cvt.rzi.s32.f32 	%r75, %f26;
	add.s64 	%rd46, %rd45, %rd43;
	ld.global.f32 	%f27, [%rd46];
	cvt.rzi.s32.f32 	%r76, %f27;
	mad.lo.s32 	%r103, %r76, %r75, %r74;
	add.s32 	%r98, %r98, 4;
$L__BB1_7:
	setp.eq.s32 	%p6, %r16, 0;
	@%p6 bra 	$L__BB1_12;
	setp.eq.s32 	%p7, %r16, 1;
	@%p7 bra 	$L__BB1_10;
	add.s32 	%r78, %r98, %r3;
	mul.wide.u32 	%rd47, %r78, 4;
	add.s64 	%rd48, %rd2, %rd47;
	ld.global.f32 	%f28, [%rd48];
	cvt.rzi.s32.f32 	%r79, %f28;
	mad.lo.s32 	%r80, %r98, %r29, %r1;
	mul.wide.s32 	%rd49, %r80, 4;
	add.s64 	%rd50, %rd1, %rd49;
	ld.global.f32 	%f29, [%rd50];
	cvt.rzi.s32.f32 	%r81, %f29;
	mad.lo.s32 	%r82, %r81, %r79, %r103;
	cvt.u64.u32 	%rd51, %r3;
	cvt.u64.u32 	%rd52, %r98;
	add.s64 	%rd53, %rd52, %rd51;
	shl.b64 	%rd54, %rd53, 2;
	add.s64 	%rd55, %rd2, %rd54;
	ld.global.f32 	%f30, [%rd55+4];
	cvt.rzi.s32.f32 	%r83, %f30;
	mul.wide.u32 	%rd56, %r29, 4;
	add.s64 	%rd57, %rd50, %rd56;
	ld.global.f32 	%f31, [%rd57];
	cvt.rzi.s32.f32 	%r84, %f31;
	mad.lo.s32 	%r103, %r84, %r83, %r82;
	add.s32 	%r98, %r98, 2;
$L__BB1_10:
	and.b32  	%r85, %r29, 1;
	setp.eq.b32 	%p8, %r85, 1;
	not.pred 	%p9, %p8;
	@%p9 bra 	$L__BB1_12;
	add.s32 	%r86, %r98, %r3;
	mul.wide.u32 	%rd58, %r86, 4;
	add.s64 	%rd59, %rd2, %rd58;
	ld.global.f32 	%f32, [%rd59];
	cvt.rzi.s32.f32 	%r87, %f32;
	mad.lo.s32 	%r88, %r98, %r29, %r1;
	mul.wide.s32 	%rd60, %r88, 4;
	add.s64 	%rd61, %rd1, %rd60;
	ld.global.f32 	%f33, [%rd61];
	cvt.rzi.s32.f32 	%r89, %f33;
	mad.lo.s32 	%r103, %r89, %r87, %r103;
$L__BB1_12:
	cvt.rn.f32.s32 	%f34, %r103;
$L__BB1_13:
	ld.param.u64 	%rd65, [_Z13cudaMatrixNulPfS_S_i_param_2];
	cvta.to.global.u64 	%rd62, %rd65;
	mad.lo.s32 	%r90, %r29, %r2, %r1;
	mul.wide.s32 	%rd63, %r90, 4;
	add.s64 	%rd64, %rd62, %rd63;
	st.global.f32 	[%rd64], %f34;
	ret;

}


// ===== COMPILED SASS (sm_100) =====

	.target	sm_100

	.elftype	@"ET_EXEC"


//--------------------- .note.nv.tkinfo           --------------------------
	.section	.note.nv.tkinfo,"",@"SHT_NOTE"
	.sectionflags	@"SHF_NOTE_NV_TKINFO"
	.tkinfo
        /*0018*/ 	.word	0x00000002
        /*0030*/ 	.string	""
        /*0030*/ 	.string	"ptxas"
        /*0030*/ 	.string	"Cuda compilation tools, release 13.0, V13.0.88"
        /*0030*/ 	.string	"Build cuda_13.0.r13.0/compiler.36424714_0"
        /*0030*/ 	.string	"-arch sm_100 -m 64 "



//--------------------- .note.nv.cuinfo           --------------------------
	.section	.note.nv.cuinfo,"",@"SHT_NOTE"
	.sectionflags	@"SHF_NOTE_NV_CUINFO"
        /*0018*/ 	.short	0x0002
        /*001a*/ 	.short	0x0064
        /*001c*/ 	.short	0x0082
	.zero		2


//--------------------- .nv.info                  --------------------------
	.section	.nv.info,"",@"SHT_CUDA_INFO"
	.align	4


	//----- nvinfo : EIATTR_REGCOUNT
	.align		4
        /*0000*/ 	.byte	0x04, 0x2f
        /*0002*/ 	.short	(.L_1 - .L_0)
	.align		4
.L_0:
        /*0004*/ 	.word	index@(_Z13cudaMatrixAddPfS_S_ii)
        /*0008*/ 	.word	0x0000000c


	//----- nvinfo : EIATTR_FRAME_SIZE
	.align		4
.L_1:
        /*000c*/ 	.byte	0x04, 0x11
        /*000e*/ 	.short	(.L_3 - .L_2)
	.align		4
.L_2:
        /*0010*/ 	.word	index@(_Z13cudaMatrixAddPfS_S_ii)
        /*0014*/ 	.word	0x00000000


	//----- nvinfo : EIATTR_REGCOUNT
	.align		4
.L_3:
        /*0018*/ 	.byte	0x04, 0x2f
        /*001a*/ 	.short	(.L_5 - .L_4)
	.align		4
.L_4:
        /*001c*/ 	.word	index@(_Z13cudaMatrixNulPfS_S_i)
        /*0020*/ 	.word	0x00000020


	//----- nvinfo : EIATTR_FRAME_SIZE
	.align		4
.L_5:
        /*0024*/ 	.byte	0x04, 0x11
        /*0026*/ 	.short	(.L_7 - .L_6)
	.align		4
.L_6:
        /*0028*/ 	.word	index@(_Z13cudaMatrixNulPfS_S_i)
        /*002c*/ 	.word	0x00000000


	//----- nvinfo : EIATTR_MIN_STACK_SIZE
	.align		4
.L_7:
        /*0030*/ 	.byte	0x04, 0x12
        /*0032*/ 	.short	(.L_9 - .L_8)
	.align		4
.L_8:
        /*0034*/ 	.word	index@(_Z13cudaMatrixNulPfS_S_i)
        /*0038*/ 	.word	0x00000000


	//----- nvinfo : EIATTR_MIN_STACK_SIZE
	.align		4
.L_9:
        /*003c*/ 	.byte	0x04, 0x12
        /*003e*/ 	.short	(.L_11 - .L_10)
	.align		4
.L_10:
        /*0040*/ 	.word	index@(_Z13cudaMatrixAddPfS_S_ii)
        /*0044*/ 	.word	0x00000000
.L_11:


//--------------------- .nv.compat                --------------------------
	.section	.nv.compat,"",@"SHT_CUDA_COMPAT_INFO"
	.align	4
        /*0000*/ 	.byte	0x02, 0x09, 0x00, 0x00, 0x02, 0x02, 0x01, 0x00, 0x02, 0x05, 0x05, 0x00, 0x03, 0x07, 0x01, 0x01
        /*0010*/ 	.byte	0x02, 0x03, 0x00, 0x00, 0x02, 0x06, 0x01, 0x00, 0x04, 0x0b, 0x08, 0x00, 0x09, 0x00, 0x00, 0x00
        /*0020*/ 	.byte	0x00, 0x00, 0x00, 0x00


//--------------------- .nv.info._Z13cudaMatrixNulPfS_S_i --------------------------
	.section	.nv.info._Z13cudaMatrixNulPfS_S_i,"",@"SHT_CUDA_INFO"
	.sectionflags	@""
	.align	4


	//----- nvinfo : EIATTR_CUDA_API_VERSION
	.align		4
        /*0000*/ 	.byte	0x04, 0x37
        /*0002*/ 	.short	(.L_13 - .L_12)
.L_12:
        /*0004*/ 	.word	0x00000082


	//----- nvinfo : EIATTR_KPARAM_INFO
	.align		4
.L_13:
        /*0008*/ 	.byte	0x04, 0x17
        /*000a*/ 	.short	(.L_15 - .L_14)
.L_14:
        /*000c*/ 	.word	0x00000000
        /*0010*/ 	.short	0x0003
        /*0012*/ 	.short	0x0018
        /*0014*/ 	.byte	0x00, 0xf0, 0x11, 0x00


	//----- nvinfo : EIATTR_KPARAM_INFO
	.align		4
.L_15:
        /*0018*/ 	.byte	0x04, 0x17
        /*001a*/ 	.short	(.L_17 - .L_16)
.L_16:
        /*001c*/ 	.word	0x00000000
        /*0020*/ 	.short	0x0002
        /*0022*/ 	.short	0x0010
        /*0024*/ 	.byte	0x00, 0xf5, 0x21, 0x00


	//----- nvinfo : EIATTR_KPARAM_INFO
	.align		4
.L_17:
        /*0028*/ 	.byte	0x04, 0x17
        /*002a*/ 	.short	(.L_19 - .L_18)
.L_18:
        /*002c*/ 	.word	0x00000000
        /*0030*/ 	.short	0x0001
        /*0032*/ 	.short	0x0008
        /*0034*/ 	.byte	0x00, 0xf5, 0x21, 0x00


	//----- nvinfo : EIATTR_KPARAM_INFO
	.align		4
.L_19:
        /*0038*/ 	.byte	0x04, 0x17
        /*003a*/ 	.short	(.L_21 - .L_20)
.L_20:
        /*003c*/ 	.word	0x00000000
        /*0040*/ 	.short	0x0000
        /*0042*/ 	.short	0x0000
        /*0044*/ 	.byte	0x00, 0xf5, 0x21, 0x00


	//----- nvinfo : EIATTR_SPARSE_MMA_MASK
	.align		4
.L_21:
        /*0048*/ 	.byte	0x03, 0x50
        /*004a*/ 	.short	0x0000


	//----- nvinfo : EIATTR_MAXREG_COUNT
	.align		4
        /*004c*/ 	.byte	0x03, 0x1b
        /*004e*/ 	.short	0x00ff


	//----- nvinfo : EIATTR_MERCURY_ISA_VERSION
	.align		4
        /*0050*/ 	.byte	0x03, 0x5f
        /*0052*/ 	.short	0x0101


	//----- nvinfo : EIATTR_VRC_CTA_INIT_COUNT
	.align		4
        /*0054*/ 	.byte	0x02, 0x4a
	.zero		1
	.zero		1


	//----- nvinfo : EIATTR_EXIT_INSTR_OFFSETS
	.align		4
        /*0058*/ 	.byte	0x04, 0x1c
        /*005a*/ 	.short	(.L_23 - .L_22)


	//   ....[0]....
.L_22:
        /*005c*/ 	.word	0x00000c50


	//----- nvinfo : EIATTR_CBANK_PARAM_SIZE
	.align		4
.L_23:
        /*0060*/ 	.byte	0x03, 0x19
        /*0062*/ 	.short	0x001c


	//----- nvinfo : EIATTR_PARAM_CBANK
	.align		4
        /*0064*/ 	.byte	0x04, 0x0a
        /*0066*/ 	.short	(.L_25 - .L_24)
	.align		4
.L_24:
        /*0068*/ 	.word	index@(.nv.constant0._Z13cudaMatrixNulPfS_S_i)
        /*006c*/ 	.short	0x0380
        /*006e*/ 	.short	0x001c


	//----- nvinfo : EIATTR_SW_WAR
	.align		4
.L_25:
        /*0070*/ 	.byte	0x04, 0x36
        /*0072*/ 	.short	(.L_27 - .L_26)
.L_26:
        /*0074*/ 	.word	0x00000008
.L_27:


//--------------------- .nv.info._Z13cudaMatrixAddPfS_S_ii --------------------------
	.section	.nv.info._Z13cudaMatrixAddPfS_S_ii,"",@"SHT_CUDA_INFO"
	.sectionflags	@""
	.align	4


	//----- nvinfo : EIATTR_CUDA_API_VERSION
	.align		4
        /*0000*/ 	.byte	0x04, 0x37
        /*0002*/ 	.short	(.L_29 - .L_28)
.L_28:
        /*0004*/ 	.word	0x00000082


	//----- nvinfo : EIATTR_KPARAM_INFO
	.align		4
.L_29:
        /*0008*/ 	.byte	0x04, 0x17
        /*000a*/ 	.short	(.L_31 - .L_30)
.L_30:
        /*000c*/ 	.word	0x00000000
        /*0010*/ 	.short	0x0004
        /*0012*/ 	.short	0x001c
        /*0014*/ 	.byte	0x00, 0xf0, 0x11, 0x00


	//----- nvinfo : EIATTR_KPARAM_INFO
	.align		4
.L_31:
        /*0018*/ 	.byte	0x04, 0x17
        /*001a*/ 	.short	(.L_33 - .L_32)
.L_32:
        /*001c*/ 	.word	0x00000000
        /*0020*/ 	.short	0x0003
        /*0022*/ 	.short	0x0018
        /*0024*/ 	.byte	0x00, 0xf0, 0x11, 0x00


	//----- nvinfo : EIATTR_KPARAM_INFO
	.align		4
.L_33:
        /*0028*/ 	.byte	0x04, 0x17
        /*002a*/ 	.short	(.L_35 - .L_34)
.L_34:
        /*002c*/ 	.word	0x00000000
        /*0030*/ 	.short	0x0002
        /*0032*/ 	.short	0x0010
        /*0034*/ 	.byte	0x00, 0xf5, 0x21, 0x00


	//----- nvinfo : EIATTR_KPARAM_INFO
	.align		4
.L_35:
        /*0038*/ 	.byte	0x04, 0x17
        /*003a*/ 	.short	(.L_37 - .L_36)
.L_36:
        /*003c*/ 	.word	0x00000000
        /*0040*/ 	.short	0x0001
        /*0042*/ 	.short	0x0008
        /*0044*/ 	.byte	0x00, 0xf5, 0x21, 0x00


	//----- nvinfo : EIATTR_KPARAM_INFO
	.align		4
.L_37:
        /*0048*/ 	.byte	0x04, 0x17
        /*004a*/ 	.short	(.L_39 - .L_38)
.L_38:
        /*004c*/ 	.word	0x00000000
        /*0050*/ 	.short	0x0000
        /*0052*/ 	.short	0x0000
        /*0054*/ 	.byte	0x00, 0xf5, 0x21, 0x00


	//----- nvinfo : EIATTR_SPARSE_MMA_MASK
	.align		4
.L_39:
        /*0058*/ 	.byte	0x03, 0x50
        /*005a*/ 	.short	0x0000


	//----- nvinfo : EIATTR_MAXREG_COUNT
	.align		4
        /*005c*/ 	.byte	0x03, 0x1b
        /*005e*/ 	.short	0x00ff


	//----- nvinfo : EIATTR_MERCURY_ISA_VERSION
	.align		4
        /*0060*/ 	.byte	0x03, 0x5f
        /*0062*/ 	.short	0x0101


	//----- nvinfo : EIATTR_VRC_CTA_INIT_COUNT
	.align		4
        /*0064*/ 	.byte	0x02, 0x4a
	.zero		1
	.zero		1


	//----- nvinfo : EIATTR_EXIT_INSTR_OFFSETS
	.align		4
        /*0068*/ 	.byte	0x04, 0x1c
        /*006a*/ 	.short	(.L_41 - .L_40)


	//   ....[0]....
.L_40:
        /*006c*/ 	.word	0x000000d0


	//   ....[1]....
        /*0070*/ 	.word	0x00000190


	//----- nvinfo : EIATTR_CBANK_PARAM_SIZE
	.align		4
.L_41:
        /*0074*/ 	.byte	0x03, 0x19
        /*0076*/ 	.short	0x0020


	//----- nvinfo : EIATTR_PARAM_CBANK
	.align		4
        /*0078*/ 	.byte	0x04, 0x0a
        /*007a*/ 	.short	(.L_43 - .L_42)
	.align		4
.L_42:
        /*007c*/ 	.word	index@(.nv.constant0._Z13cudaMatrixAddPfS_S_ii)
        /*0080*/ 	.short	0x0380
        /*0082*/ 	.short	0x0020


	//----- nvinfo : EIATTR_SW_WAR
	.align		4
.L_43:
        /*0084*/ 	.byte	0x04, 0x36
        /*0086*/ 	.short	(.L_45 - .L_44)
.L_44:
        /*0088*/ 	.word	0x00000008
.L_45:


//--------------------- .nv.callgraph             --------------------------
	.section	.nv.callgraph,"",@"SHT_CUDA_CALLGRAPH"
	.align	4
	.sectionentsize	8
	.align		4
        /*0000*/ 	.word	0x00000000
	.align		4
        /*0004*/ 	.word	0xffffffff
	.align		4
        /*0008*/ 	.word	0x00000000
	.align		4
        /*000c*/ 	.word	0xfffffffe
	.align		4
        /*0010*/ 	.word	0x00000000
	.align		4
        /*0014*/ 	.word	0xfffffffd
	.align		4
        /*0018*/ 	.word	0x00000000
	.align		4
        /*001c*/ 	.word	0xfffffffc


//--------------------- .text._Z13cudaMatrixNulPfS_S_i --------------------------
	.section	.text._Z13cudaMatrixNulPfS_S_i,"ax",@progbits
	.align	128
        .global         _Z13cudaMatrixNulPfS_S_i
        .type           _Z13cudaMatrixNulPfS_S_i,@function
        .size           _Z13cudaMatrixNulPfS_S_i,(.L_x_8 - _Z13cudaMatrixNulPfS_S_i)
        .other          _Z13cudaMatrixNulPfS_S_i,@"STO_CUDA_ENTRY STV_DEFAULT"
_Z13cudaMatrixNulPfS_S_i:
.text._Z13cudaMatrixNulPfS_S_i:
[----:B------:R-:W-:Y:S01]  /*0000*/  LDC R1, c[0x0][0x37c] ;  /* 0x0000df00ff017b82 */ /* 0x000fe20000000800 */
[----:B------:R-:W0:Y:S01]  /*0010*/  S2R R0, SR_TID.X ;  /* 0x0000000000007919 */ /* 0x000e220000002100 */
[----:B------:R-:W1:Y:S01]  /*0020*/  LDCU UR10, c[0x0][0x398] ;  /* 0x00007300ff0a77ac */ /* 0x000e620008000800 */
[----:B------:R-:W-:Y:S01]  /*0030*/  HFMA2 R7, -RZ, RZ, 0, 0 ;  /* 0x00000000ff077431 */ /* 0x000fe200000001ff */
[----:B------:R-:W0:Y:S01]  /*0040*/  S2R R3, SR_CTAID.X ;  /* 0x0000000000037919 */ /* 0x000e220000002500 */
[----:B------:R-:W0:Y:S01]  /*0050*/  LDCU UR4, c[0x0][0x360] ;  /* 0x00006c00ff0477ac */ /* 0x000e220008000800 */
[----:B------:R-:W2:Y:S01]  /*0060*/  S2R R2, SR_TID.Y ;  /* 0x0000000000027919 */ /* 0x000ea20000002200 */
[----:B------:R-:W2:Y:S01]  /*0070*/  LDCU UR5, c[0x0][0x364] ;  /* 0x00006c80ff0577ac */ /* 0x000ea20008000800 */
[----:B------:R-:W2:Y:S01]  /*0080*/  S2R R5, SR_CTAID.Y ;  /* 0x0000000000057919 */ /* 0x000ea20000002600 */
[----:B------:R-:W3:Y:S01]  /*0090*/  LDCU.64 UR8, c[0x0][0x358] ;  /* 0x00006b00ff0877ac */ /* 0x000ee20008000a00 */
[----:B-1----:R-:W-:Y:S01]  /*00a0*/  UISETP.GE.AND UP0, UPT, UR10, 0x1, UPT ;  /* 0x000000010a00788c */ /* 0x002fe2000bf06270 */
[----:B0-----:R-:W-:-:S02]  /*00b0*/  IMAD R0, R3, UR4, R0 ;  /* 0x0000000403007c24 */ /* 0x001fc4000f8e0200 */
[----:B--2---:R-:W-:-:S06]  /*00c0*/  IMAD R3, R5, UR5, R2 ;  /* 0x0000000505037c24 */ /* 0x004fcc000f8e0202 */
[----:B---3--:R-:W-:Y:S05]  /*00d0*/  BRA.U !UP0, `(.L_x_0) ;  /* 0x0000000908cc7547 */ /* 0x008fea000b800000 */
[----:B------:R-:W-:Y:S02]  /*00e0*/  UISETP.GE.U32.AND UP1, UPT, UR10, 0x8, UPT ;  /* 0x000000080a00788c */ /* 0x000fe4000bf26070 */
[----:B------:R-:W-:Y:S01]  /*00f0*/  IMAD R7, R3, UR10, RZ ;  /* 0x0000000a03077c24 */ /* 0x000fe2000f8e02ff */
[----:B------:R-:W-:Y:S01]  /*0100*/  ULOP3.LUT UR11, UR10, 0x7, URZ, 0xc0, !UPT ;  /* 0x000000070a0b7892 */ /* 0x000fe2000f8ec0ff */
[----:B------:R-:W-:Y:S01]  /*0110*/  MOV R20, RZ ;  /* 0x000000ff00147202 */ /* 0x000fe20000000f00 */
[----:B------:R-:W-:Y:S02]  /*0120*/  UMOV UR4, URZ ;  /* 0x000000ff00047c82 */ /* 0x000fe40008000000 */
[----:B------:R-:W-:Y:S02]  /*0130*/  UISETP.NE.AND UP0, UPT, UR11, URZ, UPT ;  /* 0x000000ff0b00728c */ /* 0x000fe4000bf05270 */
[----:B------:R-:W-:Y:S09]  /*0140*/  BRA.U !UP1, `(.L_x_1) ;  /* 0x00000005094c7547 */ /* 0x000ff2000b800000 */
[----:B------:R-:W0:Y:S01]  /*0150*/  LDCU.128 UR12, c[0x0][0x380] ;  /* 0x00007000ff0c77ac */ /* 0x000e220008000c00 */
[----:B------:R-:W-:Y:S01]  /*0160*/  MOV R20, RZ ;  /* 0x000000ff00147202 */ /* 0x000fe20000000f00 */
[----:B------:R-:W-:-:S04]  /*0170*/  ULOP3.LUT UR4, UR10, 0x7ffffff8, URZ, 0xc0, !UPT ;  /* 0x7ffffff80a047892 */ /* 0x000fc8000f8ec0ff */
[----:B------:R-:W-:Y:S01]  /*0180*/  UIADD3 UR5, UPT, UPT, -UR4, URZ, URZ ;  /* 0x000000ff04057290 */ /* 0x000fe2000fffe1ff */
[----:B0-----:R-:W-:Y:S01]  /*0190*/  MOV R4, UR12 ;  /* 0x0000000c00047c02 */ /* 0x001fe20008000f00 */
[----:B------:R-:W-:Y:S01]  /*01a0*/  UIMAD.WIDE.U32 UR6, UR10, 0x1c, UR14 ;  /* 0x0000001c0a0678a5 */ /* 0x000fe2000f8e000e */
[----:B------:R-:W-:-:S03]  /*01b0*/  MOV R5, UR13 ;  /* 0x0000000d00057c02 */ /* 0x000fc60008000f00 */
[----:B------:R-:W-:-:S03]  /*01c0*/  IMAD.WIDE.U32 R4, R7, 0x4, R4 ;  /* 0x0000000407047825 */ /* 0x000fc600078e0004 */
[----:B------:R-:W-:Y:S02]  /*01d0*/  IADD3 R10, P0, PT, R4, 0x10, RZ ;  /* 0x00000010040a7810 */ /* 0x000fe40007f1e0ff */
[----:B------:R-:W-:Y:S02]  /*01e0*/  MOV R4, R0 ;  /* 0x0000000000047202 */ /* 0x000fe40000000f00 */
[----:B------:R-:W-:-:S09]  /*01f0*/  IADD3.X R11, PT, PT, RZ, R5, RZ, P0, !PT ;  /* 0x00000005ff0b7210 */ /* 0x000fd200007fe4ff */
.L_x_2:
[----:B------:R-:W-:Y:S01]  /*0200*/  HFMA2 R7, -RZ, RZ, 0, 2.384185791015625e-07 ;  /* 0x00000004ff077431 */ /* 0x000fe200000001ff */
[----:B------:R-:W-:Y:S01]  /*0210*/  UIMAD.WIDE.U32 UR12, UR10, 0x4, UR14 ;  /* 0x000000040a0c78a5 */ /* 0x000fe2000f8e000e */
[----:B------:R-:W2:Y:S01]  /*0220*/  LDG.E R2, desc[UR8][R10.64+-0x10] ;  /* 0xfffff0080a027981 */ /* 0x000ea2000c1e1900 */
[----:B------:R-:W-:Y:S02]  /*0230*/  UIMAD.WIDE.U32 UR16, UR10, 0x8, UR14 ;  /* 0x000000080a1078a5 */ /* 0x000fe4000f8e000e */
[----:B------:R-:W-:Y:S01]  /*0240*/  UIMAD.WIDE.U32 UR20, UR10, 0xc, UR14 ;  /* 0x0000000c0a1478a5 */ /* 0x000fe2000f8e000e */
[----:B------:R-:W-:Y:S01]  /*0250*/  MOV R13, 0x4 ;  /* 0x00000004000d7802 */ /* 0x000fe20000000f00 */
[----:B------:R-:W-:Y:S01]  /*0260*/  UIMAD.WIDE.U32 UR18, UR10, 0x10, UR14 ;  /* 0x000000100a1278a5 */ /* 0x000fe2000f8e000e */
[----:B------:R-:W-:Y:S01]  /*0270*/  MOV R14, UR12 ;  /* 0x0000000c000e7c02 */ /* 0x000fe20008000f00 */
[----:B------:R-:W3:Y:S01]  /*0280*/  LDG.E R23, desc[UR8][R10.64+-0xc] ;  /* 0xfffff4080a177981 */ /* 0x000ee2000c1e1900 */
[----:B------:R-:W-:Y:S01]  /*0290*/  MOV R15, UR13 ;  /* 0x0000000d000f7c02 */ /* 0x000fe20008000f00 */
[C---:B------:R-:W-:Y:S01]  /*02a0*/  IMAD.WIDE R6, R4.reuse, R7, UR14 ;  /* 0x0000000e04067e25 */ /* 0x040fe2000f8e0207 */
[----:B------:R-:W-:Y:S01]  /*02b0*/  MOV R16, UR16 ;  /* 0x0000001000107c02 */ /* 0x000fe20008000f00 */
[----:B------:R-:W4:Y:S01]  /*02c0*/  LDG.E R22, desc[UR8][R10.64+-0x8] ;  /* 0xfffff8080a167981 */ /* 0x000f22000c1e1900 */
[----:B------:R-:W-:Y:S01]  /*02d0*/  MOV R17, UR17 ;  /* 0x0000001100117c02 */ /* 0x000fe20008000f00 */
[----:B------:R-:W-:Y:S01]  /*02e0*/  IMAD.WIDE R14, R4, 0x4, R14 ;  /* 0x00000004040e7825 */ /* 0x000fe200078e020e */
[----:B------:R-:W-:Y:S01]  /*02f0*/  MOV R18, UR20 ;  /* 0x0000001400127c02 */ /* 0x000fe20008000f00 */
[----:B------:R-:W5:Y:S01]  /*0300*/  LDG.E R5, desc[UR8][R6.64] ;  /* 0x0000000806057981 */ /* 0x000f62000c1e1900 */
[----:B------:R-:W-:Y:S01]  /*0310*/  MOV R19, UR21 ;  /* 0x0000001500137c02 */ /* 0x000fe20008000f00 */
[----:B------:R-:W-:-:S02]  /*0320*/  HFMA2 R25, -RZ, RZ, 0, 2.384185791015625e-07 ;  /* 0x00000004ff197431 */ /* 0x000fc400000001ff */
[C---:B------:R-:W-:Y:S01]  /*0330*/  IMAD.WIDE R16, R4.reuse, 0x4, R16 ;  /* 0x0000000404107825 */ /* 0x040fe200078e0210 */
[----:B------:R-:W4:Y:S01]  /*0340*/  LDG.E R14, desc[UR8][R14.64] ;  /* 0x000000080e0e7981 */ /* 0x000f22000c1e1900 */
[----:B------:R-:W-:Y:S02]  /*0350*/  UIMAD.WIDE.U32 UR12, UR10, 0x14, UR14 ;  /* 0x000000140a0c78a5 */ /* 0x000fe4000f8e000e */
[C---:B------:R-:W-:Y:S01]  /*0360*/  IMAD.WIDE R12, R4.reuse, R13, UR18 ;  /* 0x00000012040c7e25 */ /* 0x040fe2000f8e020d */
[----:B------:R-:W4:Y:S03]  /*0370*/  LDG.E R21, desc[UR8][R10.64+-0x4] ;  /* 0xfffffc080a157981 */ /* 0x000f26000c1e1900 */
[----:B------:R-:W-:Y:S01]  /*0380*/  IMAD.WIDE R28, R4, 0x4, R18 ;  /* 0x00000004041c7825 */ /* 0x000fe200078e0212 */
[----:B------:R-:W4:Y:S01]  /*0390*/  LDG.E R16, desc[UR8][R16.64] ;  /* 0x0000000810107981 */ /* 0x000f22000c1e1900 */
[----:B------:R-:W-:-:S02]  /*03a0*/  MOV R19, 0x4 ;  /* 0x0000000400137802 */ /* 0x000fc40000000f00 */
[----:B------:R-:W-:Y:S01]  /*03b0*/  IMAD.WIDE R24, R4, R25, UR12 ;  /* 0x0000000c04187e25 */ /* 0x000fe2000f8e0219 */
[----:B------:R0:W4:Y:S01]  /*03c0*/  LDG.E R26, desc[UR8][R12.64] ;  /* 0x000000080c1a7981 */ /* 0x000122000c1e1900 */
[----:B------:R-:W-:-:S03]  /*03d0*/  UIMAD.WIDE.U32 UR12, UR10, 0x18, UR14 ;  /* 0x000000180a0c78a5 */ /* 0x000fc6000f8e000e */
[----:B------:R-:W4:Y:S04]  /*03e0*/  LDG.E R28, desc[UR8][R28.64] ;  /* 0x000000081c1c7981 */ /* 0x000f28000c1e1900 */
[----:B------:R-:W4:Y:S01]  /*03f0*/  LDG.E R9, desc[UR8][R10.64] ;  /* 0x000000080a097981 */ /* 0x000f22000c1e1900 */
[----:B0-----:R-:W-:Y:S02]  /*0400*/  HFMA2 R13, -RZ, RZ, 0, 2.384185791015625e-07 ;  /* 0x00000004ff0d7431 */ /* 0x001fe400000001ff */
[C---:B------:R-:W-:Y:S01]  /*0410*/  IMAD.WIDE R18, R4.reuse, R19, UR12 ;  /* 0x0000000c04127e25 */ /* 0x040fe2000f8e0213 */
[----:B------:R-:W4:Y:S04]  /*0420*/  LDG.E R8, desc[UR8][R10.64+0x4] ;  /* 0x000004080a087981 */ /* 0x000f28000c1e1900 */
[----:B------:R-:W4:Y:S01]  /*0430*/  LDG.E R24, desc[UR8][R24.64] ;  /* 0x0000000818187981 */ /* 0x000f22000c1e1900 */
[----:B------:R-:W-:-:S03]  /*0440*/  IMAD.WIDE R12, R4, R13, UR6 ;  /* 0x00000006040c7e25 */ /* 0x000fc6000f8e020d */
[----:B------:R-:W4:Y:S04]  /*0450*/  LDG.E R7, desc[UR8][R10.64+0x8] ;  /* 0x000008080a077981 */ /* 0x000f28000c1e1900 */
[----:B------:R-:W4:Y:S04]  /*0460*/  LDG.E R18, desc[UR8][R18.64] ;  /* 0x0000000812127981 */ /* 0x000f28000c1e1900 */
[----:B------:R0:W4:Y:S04]  /*0470*/  LDG.E R6, desc[UR8][R10.64+0xc] ;  /* 0x00000c080a067981 */ /* 0x000128000c1e1900 */
[----:B------:R-:W4:Y:S01]  /*0480*/  LDG.E R12, desc[UR8][R12.64] ;  /* 0x000000080c0c7981 */ /* 0x000f22000c1e1900 */
[----:B------:R-:W-:-:S04]  /*0490*/  UIADD3 UR5, UPT, UPT, UR5, 0x8, URZ ;  /* 0x0000000805057890 */ /* 0x000fc8000fffe0ff */
[----:B------:R-:W-:Y:S01]  /*04a0*/  UISETP.NE.AND UP1, UPT, UR5, URZ, UPT ;  /* 0x000000ff0500728c */ /* 0x000fe2000bf25270 */
[----:B0-----:R-:W-:-:S04]  /*04b0*/  IADD3 R10, P0, PT, R10, 0x20, RZ ;  /* 0x000000200a0a7810 */ /* 0x001fc80007f1e0ff */
[----:B------:R-:W-:Y:S01]  /*04c0*/  IADD3.X R11, PT, PT, RZ, R11, RZ, P0, !PT ;  /* 0x0000000bff0b7210 */ /* 0x000fe200007fe4ff */
[----:B--2---:R-:W-:Y:S08]  /*04d0*/  F2I.TRUNC.NTZ R15, R2 ;  /* 0x00000002000f7305 */ /* 0x004ff0000020f100 */
[----:B---3--:R-:W-:Y:S08]  /*04e0*/  F2I.TRUNC.NTZ R23, R23 ;  /* 0x0000001700177305 */ /* 0x008ff0000020f100 */
[----:B-----5:R-:W0:Y:S08]  /*04f0*/  F2I.TRUNC.NTZ R5, R5 ;  /* 0x0000000500057305 */ /* 0x020e30000020f100 */
[----:B----4-:R-:W1:Y:S08]  /*0500*/  F2I.TRUNC.NTZ R14, R14 ;  /* 0x0000000e000e7305 */ /* 0x010e70000020f100 */
[----:B------:R-:W-:Y:S01]  /*0510*/  F2I.TRUNC.NTZ R22, R22 ;  /* 0x0000001600167305 */ /* 0x000fe2000020f100 */
[----:B0-----:R-:W-:-:S07]  /*0520*/  IMAD R20, R15, R5, R20 ;  /* 0x000000050f147224 */ /* 0x001fce00078e0214 */
[----:B------:R-:W0:Y:S01]  /*0530*/  F2I.TRUNC.NTZ R16, R16 ;  /* 0x0000001000107305 */ /* 0x000e22000020f100 */
[----:B-1----:R-:W-:-:S07]  /*0540*/  IMAD R23, R23, R14, R20 ;  /* 0x0000000e17177224 */ /* 0x002fce00078e0214 */
[----:B------:R-:W-:Y:S08]  /*0550*/  F2I.TRUNC.NTZ R21, R21 ;  /* 0x0000001500157305 */ /* 0x000ff0000020f100 */
[----:B------:R-:W1:Y:S01]  /*0560*/  F2I.TRUNC.NTZ R28, R28 ;  /* 0x0000001c001c7305 */ /* 0x000e62000020f100 */
[----:B0-----:R-:W-:-:S07]  /*0570*/  IMAD R22, R22, R16, R23 ;  /* 0x0000001016167224 */ /* 0x001fce00078e0217 */
[----:B------:R-:W-:Y:S08]  /*0580*/  F2I.TRUNC.NTZ R9, R9 ;  /* 0x0000000900097305 */ /* 0x000ff0000020f100 */
        /* <DEDUP_REMOVED lines=10> */
[----:B0-----:R-:W-:Y:S01]  /*0630*/  IMAD R7, R7, R18, R8 ;  /* 0x0000001207077224 */ /* 0x001fe200078e0208 */
[----:B------:R-:W-:-:S04]  /*0640*/  MOV R5, UR10 ;  /* 0x0000000a00057c02 */ /* 0x000fc80008000f00 */
[----:B------:R-:W-:Y:S01]  /*0650*/  LEA R4, R5, R4, 0x3 ;  /* 0x0000000405047211 */ /* 0x000fe200078e18ff */
[----:B-1----:R-:W-:Y:S01]  /*0660*/  IMAD R20, R6, R12, R7 ;  /* 0x0000000c06147224 */ /* 0x002fe200078e0207 */
[----:B------:R-:W-:Y:S06]  /*0670*/  BRA.U UP1, `(.L_x_2) ;  /* 0xfffffff901e07547 */ /* 0x000fec000b83ffff */
.L_x_1:
[----:B------:R-:W-:Y:S05]  /*0680*/  BRA.U !UP0, `(.L_x_3) ;  /* 0x00000005085c7547 */ /* 0x000fea000b800000 */
[----:B------:R-:W-:Y:S01]  /*0690*/  UISETP.GE.U32.AND UP0, UPT, UR11, 0x4, UPT ;  /* 0x000000040b00788c */ /* 0x000fe2000bf06070 */
[----:B------:R-:W-:Y:S01]  /*06a0*/  IMAD R2, R3, UR10, RZ ;  /* 0x0000000a03027c24 */ /* 0x000fe2000f8e02ff */
[----:B------:R-:W-:-:S04]  /*06b0*/  ULOP3.LUT UR5, UR10, 0x3, URZ, 0xc0, !UPT ;  /* 0x000000030a057892 */ /* 0x000fc8000f8ec0ff */
[----:B------:R-:W-:-:S03]  /*06c0*/  UISETP.NE.AND UP1, UPT, UR5, URZ, UPT ;  /* 0x000000ff0500728c */ /* 0x000fc6000bf25270 */
[----:B------:R-:W-:Y:S08]  /*06d0*/  BRA.U !UP0, `(.L_x_4) ;  /* 0x00000001089c7547 */ /* 0x000ff0000b800000 */
[----:B------:R-:W0:Y:S01]  /*06e0*/  LDC.64 R6, c[0x0][0x388] ;  /* 0x0000e200ff067b82 */ /* 0x000e220000000a00 */
[----:B------:R-:W1:Y:S01]  /*06f0*/  LDCU.64 UR6, c[0x0][0x380] ;  /* 0x00007000ff0677ac */ /* 0x000e620008000a00 */
[----:B------:R-:W-:Y:S02]  /*0700*/  MOV R11, UR4 ;  /* 0x00000004000b7c02 */ /* 0x000fe40008000f00 */
[C---:B------:R-:W-:Y:S02]  /*0710*/  IADD3 R5, PT, PT, R2.reuse, UR4, RZ ;  /* 0x0000000402057c10 */ /* 0x040fe4000fffe0ff */
[----:B------:R-:W-:Y:S01]  /*0720*/  IADD3 R12, P0, PT, R2, UR4, RZ ;  /* 0x00000004020c7c10 */ /* 0x000fe2000ff1e0ff */
[----:B------:R-:W-:Y:S01]  /*0730*/  IMAD R11, R11, UR10, R0 ;  /* 0x0000000a0b0b7c24 */ /* 0x000fe2000f8e0200 */
[----:B------:R-:W2:Y:S01]  /*0740*/  LDC.64 R8, c[0x0][0x380] ;  /* 0x0000e000ff087b82 */ /* 0x000ea20000000a00 */
[----:B------:R-:W-:Y:S02]  /*0750*/  MOV R13, UR10 ;  /* 0x0000000a000d7c02 */ /* 0x000fe40008000f00 */
[----:B------:R-:W-:Y:S01]  /*0760*/  MOV R15, UR10 ;  /* 0x0000000a000f7c02 */ /* 0x000fe20008000f00 */
[----:B0-----:R-:W-:Y:S01]  /*0770*/  IMAD.WIDE R6, R11, 0x4, R6 ;  /* 0x000000040b067825 */ /* 0x001fe200078e0206 */
[----:B------:R-:W-:-:S05]  /*0780*/  MOV R11, UR10 ;  /* 0x0000000a000b7c02 */ /* 0x000fca0008000f00 */
[----:B------:R-:W-:Y:S02]  /*0790*/  IMAD.WIDE.U32 R10, R11, 0x4, R6 ;  /* 0x000000040b0a7825 */ /* 0x000fe400078e0006 */
[----:B------:R-:W3:Y:S02]  /*07a0*/  LDG.E R6, desc[UR8][R6.64] ;  /* 0x0000000806067981 */ /* 0x000ee4000c1e1900 */
[----:B--2---:R-:W-:Y:S01]  /*07b0*/  IMAD.WIDE.U32 R8, R5, 0x4, R8 ;  /* 0x0000000405087825 */ /* 0x004fe200078e0008 */
[----:B------:R-:W-:Y:S01]  /*07c0*/  IADD3.X R5, PT, PT, RZ, RZ, RZ, P0, !PT ;  /* 0x000000ffff057210 */ /* 0x000fe200007fe4ff */
[----:B------:R-:W2:Y:S01]  /*07d0*/  LDG.E R17, desc[UR8][R10.64] ;  /* 0x000000080a117981 */ /* 0x000ea2000c1e1900 */
[----:B-1----:R-:W-:-:S03]  /*07e0*/  LEA R4, P0, R12, UR6, 0x2 ;  /* 0x000000060c047c11 */ /* 0x002fc6000f8010ff */
[----:B------:R-:W4:Y:S01]  /*07f0*/  LDG.E R8, desc[UR8][R8.64] ;  /* 0x0000000808087981 */ /* 0x000f22000c1e1900 */
[----:B------:R-:W-:Y:S01]  /*0800*/  LEA.HI.X R5, R12, UR7, R5, 0x2, P0 ;  /* 0x000000070c057c11 */ /* 0x000fe200080f1405 */
[----:B------:R-:W-:-:S04]  /*0810*/  IMAD.WIDE.U32 R12, R13, 0x4, R10 ;  /* 0x000000040d0c7825 */ /* 0x000fc800078e000a */
[----:B------:R-:W5:Y:S01]  /*0820*/  LDG.E R16, desc[UR8][R4.64+0x4] ;  /* 0x0000040804107981 */ /* 0x000f62000c1e1900 */
[----:B------:R-:W-:-:S03]  /*0830*/  IMAD.WIDE.U32 R14, R15, 0x4, R12 ;  /* 0x000000040f0e7825 */ /* 0x000fc600078e000c */
[----:B------:R-:W5:Y:S04]  /*0840*/  LDG.E R18, desc[UR8][R4.64+0x8] ;  /* 0x0000080804127981 */ /* 0x000f68000c1e1900 */
[----:B------:R-:W5:Y:S04]  /*0850*/  LDG.E R12, desc[UR8][R12.64] ;  /* 0x000000080c0c7981 */ /* 0x000f68000c1e1900 */
[----:B------:R-:W5:Y:S04]  /*0860*/  LDG.E R19, desc[UR8][R4.64+0xc] ;  /* 0x00000c0804137981 */ /* 0x000f68000c1e1900 */
[----:B------:R-:W5:Y:S01]  /*0870*/  LDG.E R14, desc[UR8][R14.64] ;  /* 0x000000080e0e7981 */ /* 0x000f62000c1e1900 */
[----:B------:R-:W-:Y:S01]  /*0880*/  UIADD3 UR4, UPT, UPT, UR4, 0x4, URZ ;  /* 0x0000000404047890 */ /* 0x000fe2000fffe0ff */
[----:B---3--:R-:W-:Y:S08]  /*0890*/  F2I.TRUNC.NTZ R6, R6 ;  /* 0x0000000600067305 */ /* 0x008ff0000020f100 */
[----:B----4-:R-:W0:Y:S08]  /*08a0*/  F2I.TRUNC.NTZ R9, R8 ;  /* 0x0000000800097305 */ /* 0x010e30000020f100 */
[----:B--2---:R-:W-:Y:S08]  /*08b0*/  F2I.TRUNC.NTZ R17, R17 ;  /* 0x0000001100117305 */ /* 0x004ff0000020f100 */
[----:B-----5:R-:W1:Y:S01]  /*08c0*/  F2I.TRUNC.NTZ R16, R16 ;  /* 0x0000001000107305 */ /* 0x020e62000020f100 */
[----:B0-----:R-:W-:-:S07]  /*08d0*/  IMAD R9, R9, R6, R20 ;  /* 0x0000000609097224 */ /* 0x001fce00078e0214 */
[----:B------:R-:W-:Y:S08]  /*08e0*/  F2I.TRUNC.NTZ R18, R18 ;  /* 0x0000001200127305 */ /* 0x000ff0000020f100 */
[----:B------:R-:W0:Y:S01]  /*08f0*/  F2I.TRUNC.NTZ R7, R12 ;  /* 0x0000000c00077305 */ /* 0x000e22000020f100 */
[----:B-1----:R-:W-:-:S07]  /*0900*/  IMAD R9, R16, R17, R9 ;  /* 0x0000001110097224 */ /* 0x002fce00078e0209 */
[----:B------:R-:W-:Y:S08]  /*0910*/  F2I.TRUNC.NTZ R10, R19 ;  /* 0x00000013000a7305 */ /* 0x000ff0000020f100 */
[----:B------:R-:W1:Y:S01]  /*0920*/  F2I.TRUNC.NTZ R4, R14 ;  /* 0x0000000e00047305 */ /* 0x000e62000020f100 */
[----:B0-----:R-:W-:-:S04]  /*0930*/  IMAD R7, R18, R7, R9 ;  /* 0x0000000712077224 */ /* 0x001fc800078e0209 */
[----:B-1----:R-:W-:-:S07]  /*0940*/  IMAD R20, R10, R4, R7 ;  /* 0x000000040a147224 */ /* 0x002fce00078e0207 */
.L_x_4:
[----:B------:R-:W-:Y:S05]  /*0950*/  BRA.U !UP1, `(.L_x_3) ;  /* 0x0000000109a87547 */ /* 0x000fea000b800000 */
[----:B------:R-:W-:Y:S02]  /*0960*/  UISETP.NE.AND UP0, UPT, UR5, 0x1, UPT ;  /* 0x000000010500788c */ /* 0x000fe4000bf05270 */
[----:B------:R-:W-:-:S04]  /*0970*/  ULOP3.LUT UR6, UR10, 0x1, URZ, 0xc0, !UPT ;  /* 0x000000010a067892 */ /* 0x000fc8000f8ec0ff */
[----:B------:R-:W-:-:S03]  /*0980*/  UISETP.NE.U32.AND UP1, UPT, UR6, 0x1, UPT ;  /* 0x000000010600788c */ /* 0x000fc6000bf25070 */
[----:B------:R-:W-:Y:S08]  /*0990*/  BRA.U !UP0, `(.L_x_5) ;  /* 0x0000000108647547 */ /* 0x000ff0000b800000 */
[----:B------:R-:W0:Y:S01]  /*09a0*/  LDC.64 R6, c[0x0][0x388] ;  /* 0x0000e200ff067b82 */ /* 0x000e220000000a00 */
[----:B------:R-:W1:Y:S01]  /*09b0*/  LDCU.64 UR6, c[0x0][0x380] ;  /* 0x00007000ff0677ac */ /* 0x000e620008000a00 */
[----:B------:R-:W-:Y:S02]  /*09c0*/  MOV R11, UR4 ;  /* 0x00000004000b7c02 */ /* 0x000fe40008000f00 */
[C---:B------:R-:W-:Y:S02]  /*09d0*/  IADD3 R9, PT, PT, R2.reuse, UR4, RZ ;  /* 0x0000000402097c10 */ /* 0x040fe4000fffe0ff */
[----:B------:R-:W-:Y:S01]  /*09e0*/  IADD3 R12, P0, PT, R2, UR4, RZ ;  /* 0x00000004020c7c10 */ /* 0x000fe2000ff1e0ff */
[----:B------:R-:W-:Y:S01]  /*09f0*/  IMAD R11, R11, UR10, R0 ;  /* 0x0000000a0b0b7c24 */ /* 0x000fe2000f8e0200 */
[----:B------:R-:W2:Y:S03]  /*0a00*/  LDC.64 R4, c[0x0][0x380] ;  /* 0x0000e000ff047b82 */ /* 0x000ea60000000a00 */
        /* <DEDUP_REMOVED lines=9> */
[----:B------:R-:W-:-:S05]  /*0aa0*/  LEA.HI.X R9, R12, UR7, R9, 0x2, P0 ;  /* 0x000000070c097c11 */ /* 0x000fca00080f1409 */
[----:B------:R-:W5:Y:S01]  /*0ab0*/  LDG.E R8, desc[UR8][R8.64+0x4] ;  /* 0x0000040808087981 */ /* 0x000f62000c1e1900 */
[----:B------:R-:W-:Y:S01]  /*0ac0*/  UIADD3 UR4, UPT, UPT, UR4, 0x2, URZ ;  /* 0x0000000204047890 */ /* 0x000fe2000fffe0ff */
[----:B---3--:R-:W-:Y:S08]  /*0ad0*/  F2I.TRUNC.NTZ R12, R6 ;  /* 0x00000006000c7305 */ /* 0x008ff0000020f100 */
[----:B----4-:R-:W0:Y:S08]  /*0ae0*/  F2I.TRUNC.NTZ R13, R4 ;  /* 0x00000004000d7305 */ /* 0x010e30000020f100 */
[----:B--2---:R-:W-:Y:S08]  /*0af0*/  F2I.TRUNC.NTZ R14, R10 ;  /* 0x0000000a000e7305 */ /* 0x004ff0000020f100 */
[----:B-----5:R-:W1:Y:S01]  /*0b00*/  F2I.TRUNC.NTZ R15, R8 ;  /* 0x00000008000f7305 */ /* 0x020e62000020f100 */
[----:B0-----:R-:W-:-:S04]  /*0b10*/  IMAD R12, R13, R12, R20 ;  /* 0x0000000c0d0c7224 */ /* 0x001fc800078e0214 */
[----:B-1----:R-:W-:-:S07]  /*0b20*/  IMAD R20, R15, R14, R12 ;  /* 0x0000000e0f147224 */ /* 0x002fce00078e020c */
.L_x_5:
[----:B------:R-:W-:Y:S05]  /*0b30*/  BRA.U UP1, `(.L_x_3) ;  /* 0x0000000101307547 */ /* 0x000fea000b800000 */
[----:B------:R-:W0:Y:S01]  /*0b40*/  LDC.64 R4, c[0x0][0x380] ;  /* 0x0000e000ff047b82 */ /* 0x000e220000000a00 */
[----:B------:R-:W-:Y:S02]  /*0b50*/  MOV R11, UR4 ;  /* 0x00000004000b7c02 */ /* 0x000fe40008000f00 */
[----:B------:R-:W-:-:S03]  /*0b60*/  IADD3 R9, PT, PT, R2, UR4, RZ ;  /* 0x0000000402097c10 */ /* 0x000fc6000fffe0ff */
[----:B------:R-:W-:Y:S02]  /*0b70*/  IMAD R11, R11, UR10, R0 ;  /* 0x0000000a0b0b7c24 */ /* 0x000fe4000f8e0200 */
[----:B------:R-:W1:Y:S01]  /*0b80*/  LDC.64 R6, c[0x0][0x388] ;  /* 0x0000e200ff067b82 */ /* 0x000e620000000a00 */
[----:B0-----:R-:W-:-:S06]  /*0b90*/  IMAD.WIDE.U32 R4, R9, 0x4, R4 ;  /* 0x0000000409047825 */ /* 0x001fcc00078e0004 */
[----:B------:R-:W2:Y:S01]  /*0ba0*/  LDG.E R4, desc[UR8][R4.64] ;  /* 0x0000000804047981 */ /* 0x000ea2000c1e1900 */
[----:B-1----:R-:W-:-:S06]  /*0bb0*/  IMAD.WIDE R6, R11, 0x4, R6 ;  /* 0x000000040b067825 */ /* 0x002fcc00078e0206 */
[----:B------:R-:W3:Y:S01]  /*0bc0*/  LDG.E R6, desc[UR8][R6.64] ;  /* 0x0000000806067981 */ /* 0x000ee2000c1e1900 */
[----:B--2---:R-:W-:Y:S08]  /*0bd0*/  F2I.TRUNC.NTZ R9, R4 ;  /* 0x0000000400097305 */ /* 0x004ff0000020f100 */
[----:B---3--:R-:W0:Y:S02]  /*0be0*/  F2I.TRUNC.NTZ R2, R6 ;  /* 0x0000000600027305 */ /* 0x008e24000020f100 */
[----:B0-----:R-:W-:-:S07]  /*0bf0*/  IMAD R20, R9, R2, R20 ;  /* 0x0000000209147224 */ /* 0x001fce00078e0214 */
.L_x_3:
[----:B------:R-:W-:-:S07]  /*0c00*/  I2FP.F32.S32 R7, R20 ;  /* 0x0000001400077245 */ /* 0x000fce0000201400 */
.L_x_0:
[----:B------:R-:W0:Y:S01]  /*0c10*/  LDC.64 R4, c[0x0][0x390] ;  /* 0x0000e400ff047b82 */ /* 0x000e220000000a00 */
[----:B------:R-:W-:-:S04]  /*0c20*/  IMAD R3, R3, UR10, R0 ;  /* 0x0000000a03037c24 */ /* 0x000fc8000f8e0200 */
[----:B0-----:R-:W-:-:S05]  /*0c30*/  IMAD.WIDE R2, R3, 0x4, R4 ;  /* 0x0000000403027825 */ /* 0x001fca00078e0204 */
[----:B------:R-:W-:Y:S01]  /*0c40*/  STG.E desc[UR8][R2.64], R7 ;  /* 0x0000000702007986 */ /* 0x000fe2000c101908 */
[----:B------:R-:W-:Y:S05]  /*0c50*/  EXIT ;  /* 0x000000000000794d */ /* 0x000fea0003800000 */
.L_x_6:
[----:B------:R-:W-:-:S00]  /*0c60*/  BRA `(.L_x_6) ;  /* 0xfffffffc00fc7947 */ /* 0x000fc0000383ffff */
[----:B------:R-:W-:-:S00]  /*0c70*/  NOP ;  /* 0x0000000000007918 */ /* 0x000fc00000000000 */
        /* <DEDUP_REMOVED lines=8> */
.L_x_8:


//--------------------- .text._Z13cudaMatrixAddPfS_S_ii --------------------------
	.section	.text._Z13cudaMatrixAddPfS_S_ii,"ax",@progbits
	.align	128
        .global         _Z13cudaMatrixAddPfS_S_ii
        .type           _Z13cudaMatrixAddPfS_S_ii,@function
        .size           _Z13cudaMatrixAddPfS_S_ii,(.L_x_9 - _Z13cudaMatrixAddPfS_S_ii)
        .other          _Z13cudaMatrixAddPfS_S_ii,@"STO_CUDA_ENTRY STV_DEFAULT"
_Z13cudaMatrixAddPfS_S_ii:
.text._Z13cudaMatrixAddPfS_S_ii:
[----:B------:R-:W-:Y:S01]  /*0000*/  LDC R1, c[0x0][0x37c] ;  /* 0x0000df00ff017b82 */ /* 0x000fe20000000800 */
[----:B------:R-:W0:Y:S01]  /*0010*/  S2R R3, SR_TID.Y ;  /* 0x0000000000037919 */ /* 0x000e220000002200 */
[----:B------:R-:W1:Y:S01]  /*0020*/  LDCU UR4, c[0x0][0x360] ;  /* 0x00006c00ff0477ac */ /* 0x000e620008000800 */
[----:B------:R-:W0:Y:S01]  /*0030*/  S2R R2, SR_CTAID.Y ;  /* 0x0000000000027919 */ /* 0x000e220000002600 */
[----:B------:R-:W0:Y:S01]  /*0040*/  LDCU UR5, c[0x0][0x364] ;  /* 0x00006c80ff0577ac */ /* 0x000e220008000800 */
[----:B------:R-:W1:Y:S01]  /*0050*/  S2R R0, SR_TID.X ;  /* 0x0000000000007919 */ /* 0x000e620000002100 */
[----:B------:R-:W2:Y:S01]  /*0060*/  LDCU.64 UR6, c[0x0][0x398] ;  /* 0x00007300ff0677ac */ /* 0x000ea20008000a00 */
[----:B------:R-:W1:Y:S01]  /*0070*/  S2R R5, SR_CTAID.X ;  /* 0x0000000000057919 */ /* 0x000e620000002500 */
[----:B0-----:R-:W-:-:S05]  /*0080*/  IMAD R3, R2, UR5, R3 ;  /* 0x0000000502037c24 */ /* 0x001fca000f8e0203 */
[----:B--2---:R-:W-:Y:S01]  /*0090*/  ISETP.GE.AND P0, PT, R3, UR7, PT ;  /* 0x0000000703007c0c */ /* 0x004fe2000bf06270 */
[----:B-1----:R-:W-:-:S04]  /*00a0*/  IMAD R0, R5, UR4, R0 ;  /* 0x0000000405007c24 */ /* 0x002fc8000f8e0200 */
[----:B------:R-:W-:Y:S01]  /*00b0*/  IMAD R9, R3, UR6, R0 ;  /* 0x0000000603097c24 */ /* 0x000fe2000f8e0200 */
[----:B------:R-:W-:-:S13]  /*00c0*/  ISETP.GE.OR P0, PT, R0, UR6, P0 ;  /* 0x0000000600007c0c */ /* 0x000fda0008706670 */
[----:B------:R-:W-:Y:S05]  /*00d0*/  @P0 EXIT ;  /* 0x000000000000094d */ /* 0x000fea0003800000 */
[----:B------:R-:W0:Y:S01]  /*00e0*/  LDC.64 R2, c[0x0][0x380] ;  /* 0x0000e000ff027b82 */ /* 0x000e220000000a00 */
[----:B------:R-:W1:Y:S07]  /*00f0*/  LDCU.64 UR4, c[0x0][0x358] ;  /* 0x00006b00ff0477ac */ /* 0x000e6e0008000a00 */
[----:B------:R-:W2:Y:S08]  /*0100*/  LDC.64 R4, c[0x0][0x388] ;  /* 0x0000e200ff047b82 */ /* 0x000eb00000000a00 */
[----:B------:R-:W3:Y:S01]  /*0110*/  LDC.64 R6, c[0x0][0x390] ;  /* 0x0000e400ff067b82 */ /* 0x000ee20000000a00 */
[----:B0-----:R-:W-:-:S06]  /*0120*/  IMAD.WIDE.U32 R2, R9, 0x4, R2 ;  /* 0x0000000409027825 */ /* 0x001fcc00078e0002 */
[----:B-1----:R-:W4:Y:S01]  /*0130*/  LDG.E R2, desc[UR4][R2.64] ;  /* 0x0000000402027981 */ /* 0x002f22000c1e1900 */
[----:B--2---:R-:W-:-:S06]  /*0140*/  IMAD.WIDE.U32 R4, R9, 0x4, R4 ;  /* 0x0000000409047825 */ /* 0x004fcc00078e0004 */
[----:B------:R-:W4:Y:S01]  /*0150*/  LDG.E R5, desc[UR4][R4.64] ;  /* 0x0000000404057981 */ /* 0x000f22000c1e1900 */
[----:B---3--:R-:W-:-:S04]  /*0160*/  IMAD.WIDE.U32 R6, R9, 0x4, R6 ;  /* 0x0000000409067825 */ /* 0x008fc800078e0006 */
[----:B----4-:R-:W-:-:S05]  /*0170*/  FADD R9, R2, R5 ;  /* 0x0000000502097221 */ /* 0x010fca0000000000 */
[----:B------:R-:W-:Y:S01]  /*0180*/  STG.E desc[UR4][R6.64], R9 ;  /* 0x0000000906007986 */ /* 0x000fe2000c101904 */
[----:B------:R-:W-:Y:S05]  /*0190*/  EXIT ;  /* 0x000000000000794d */ /* 0x000fea0003800000 */
.L_x_7:
        /* <DEDUP_REMOVED lines=14> */
.L_x_9:


//--------------------- .nv.shared.reserved.0     --------------------------
	.section	.nv.shared.reserved.0,"aw",@nobits
	.weak		__nv_reservedSMEM_offset_0_alias
	.size		__nv_reservedSMEM_offset_0_alias, 0, 64
	.other		__nv_reservedSMEM_offset_0_alias,@"STO_CUDA_RESERVED_SHARED STV_DEFAULT"
__nv_reservedSMEM_offset_0_alias:
	.zero		0
	.zero		64


//--------------------- .nv.constant0._Z13cudaMatrixNulPfS_S_i --------------------------
	.section	.nv.constant0._Z13cudaMatrixNulPfS_S_i,"a",@progbits
	.sectionflags	@""
	.align	4
.nv.constant0._Z13cudaMatrixNulPfS_S_i:
	.zero		924


//--------------------- .nv.constant0._Z13cudaMatrixAddPfS_S_ii --------------------------
	.section	.nv.constant0._Z13cudaMatrixAddPfS_S_ii,"a",@progbits
	.sectionflags	@""
	.align	4
.nv.constant0._Z13cudaMatrixAddPfS_S_ii:
	.zero		928


//--------------------- SYMBOLS --------------------------

	.type		.nv.reservedSmem.offset0,@object
	.size		.nv.reservedSmem.offset0,0x4
